//
// Generated by NVIDIA NVVM Compiler
//
// Compiler Build ID: CL-36424714
// Cuda compilation tools, release 13.0, V13.0.88
// Based on NVVM 20.0.0
//

.version 9.0
.target sm_100
.address_size 64

	// .globl	_Z5hellov
.extern .func  (.param .b32 func_retval0) vprintf
(
	.param .b64 vprintf_param_0,
	.param .b64 vprintf_param_1
)
;
.global .align 1 .b8 $str[17] = {104, 101, 108, 108, 111, 32, 67, 85, 68, 65, 32, 35, 37, 100, 33, 10};

.visible .entry _Z5hellov()
{
	.local .align 8 .b8 	__local_depot0[8];
	.reg .b64 	%SP;
	.reg .b64 	%SPL;
	.reg .b32 	%r<4>;
	.reg .b64 	%rd<5>;

	mov.u64 	%SPL, __local_depot0;
	cvta.local.u64 	%SP, %SPL;
	add.u64 	%rd1, %SP, 0;
	add.u64 	%rd2, %SPL, 0;
	mov.u32 	%r1, %tid.x;
	st.local.u32 	[%rd2], %r1;
	mov.u64 	%rd3, $str;
	cvta.global.u64 	%rd4, %rd3;
	{ // callseq 0, 0
	.param .b64 param0;
	st.param.b64 	[param0], %rd4;
	.param .b64 param1;
	st.param.b64 	[param1], %rd1;
	.param .b32 retval0;
	call.uni (retval0), 
	vprintf, 
	(
	param0, 
	param1
	);
	ld.param.b32 	%r2, [retval0];
	} // callseq 0
	ret;

}


// ===== COMPILED SASS (sm_100) =====

	.target	sm_100

	.elftype	@"ET_EXEC"


//--------------------- .note.nv.tkinfo           --------------------------
	.section	.note.nv.tkinfo,"",@"SHT_NOTE"
	.sectionflags	@"SHF_NOTE_NV_TKINFO"
	.tkinfo
        /*0018*/ 	.word	0x00000002
        /*0030*/ 	.string	""
        /*0030*/ 	.string	"ptxas"
        /*0030*/ 	.string	"Cuda compilation tools, release 13.0, V13.0.88"
        /*0030*/ 	.string	"Build cuda_13.0.r13.0/compiler.36424714_0"
        /*0030*/ 	.string	"-arch sm_100 -m 64 "



//--------------------- .note.nv.cuinfo           --------------------------
	.section	.note.nv.cuinfo,"",@"SHT_NOTE"
	.sectionflags	@"SHF_NOTE_NV_CUINFO"
        /*0018*/ 	.short	0x0002
        /*001a*/ 	.short	0x0064
        /*001c*/ 	.short	0x0082
	.zero		2


//--------------------- .nv.info                  --------------------------
	.section	.nv.info,"",@"SHT_CUDA_INFO"
	.align	4


	//----- nvinfo : EIATTR_REGCOUNT
	.align		4
        /*0000*/ 	.byte	0x04, 0x2f
        /*0002*/ 	.short	(.L_2 - .L_1)
	.align		4
.L_1:
        /*0004*/ 	.word	index@(_Z5hellov)
        /*0008*/ 	.word	0x00000018


	//----- nvinfo : EIATTR_FRAME_SIZE
	.align		4
.L_2:
        /*000c*/ 	.byte	0x04, 0x11
        /*000e*/ 	.short	(.L_4 - .L_3)
	.align		4
.L_3:
        /*0010*/ 	.word	index@(_Z5hellov)
        /*0014*/ 	.word	0x00000008


	//----- nvinfo : EIATTR_MIN_STACK_SIZE
	.align		4
.L_4:
        /*0018*/ 	.byte	0x04, 0x12
        /*001a*/ 	.short	(.L_6 - .L_5)
	.align		4
.L_5:
        /*001c*/ 	.word	index@(_Z5hellov)
        /*0020*/ 	.word	0x00000008
.L_6:


//--------------------- .nv.compat                --------------------------
	.section	.nv.compat,"",@"SHT_CUDA_COMPAT_INFO"
	.align	4
        /*0000*/ 	.byte	0x02, 0x09, 0x00, 0x00, 0x02, 0x02, 0x01, 0x00, 0x02, 0x05, 0x05, 0x00, 0x03, 0x07, 0x01, 0x01
        /*0010*/ 	.byte	0x02, 0x03, 0x00, 0x00, 0x02, 0x06, 0x01, 0x00, 0x04, 0x0b, 0x08, 0x00, 0x09, 0x00, 0x00, 0x00
        /*0020*/ 	.byte	0x00, 0x00, 0x00, 0x00


//--------------------- .nv.info._Z5hellov        --------------------------
	.section	.nv.info._Z5hellov,"",@"SHT_CUDA_INFO"
	.sectionflags	@""
	.align	4


	//----- nvinfo : EIATTR_CUDA_API_VERSION
	.align		4
        /*0000*/ 	.byte	0x04, 0x37
        /*0002*/ 	.short	(.L_8 - .L_7)
.L_7:
        /*0004*/ 	.word	0x00000082


	//----- nvinfo : EIATTR_SPARSE_MMA_MASK
	.align		4
.L_8:
        /*0008*/ 	.byte	0x03, 0x50
        /*000a*/ 	.short	0x0000


	//----- nvinfo : EIATTR_MAXREG_COUNT
	.align		4
        /*000c*/ 	.byte	0x03, 0x1b
        /*000e*/ 	.short	0x00ff


	//----- nvinfo : EIATTR_EXTERNS
	.align		4
        /*0010*/ 	.byte	0x04, 0x0f
        /*0012*/ 	.short	(.L_10 - .L_9)


	//   ....[0]....
	.align		4
.L_9:
        /*0014*/ 	.word	index@(vprintf)


	//----- nvinfo : EIATTR_MERCURY_ISA_VERSION
	.align		4
.L_10:
        /*0018*/ 	.byte	0x03, 0x5f
        /*001a*/ 	.short	0x0101


	//----- nvinfo : EIATTR_VRC_CTA_INIT_COUNT
	.align		4
        /*001c*/ 	.byte	0x02, 0x4a
	.zero		1
	.zero		1


	//----- nvinfo : EIATTR_SYSCALL_OFFSETS
	.align		4
        /*0020*/ 	.byte	0x04, 0x46
        /*0022*/ 	.short	(.L_12 - .L_11)


	//   ....[0]....
.L_11:
        /*0024*/ 	.word	0x000000e0


	//----- nvinfo : EIATTR_EXIT_INSTR_OFFSETS
	.align		4
.L_12:
        /*0028*/ 	.byte	0x04, 0x1c
        /*002a*/ 	.short	(.L_14 - .L_13)


	//   ....[0]....
.L_13:
        /*002c*/ 	.word	0x000000f0


	//----- nvinfo : EIATTR_SW_WAR
	.align		4
.L_14:
        /*0030*/ 	.byte	0x04, 0x36
        /*0032*/ 	.short	(.L_16 - .L_15)
.L_15:
        /*0034*/ 	.word	0x00000008
.L_16:


//--------------------- .nv.callgraph             --------------------------
	.section	.nv.callgraph,"",@"SHT_CUDA_CALLGRAPH"
	.align	4
	.sectionentsize	8
	.align		4
        /*0000*/ 	.word	0x00000000
	.align		4
        /*0004*/ 	.word	0xffffffff
	.align		4
        /*0008*/ 	.word	index@(_Z5hellov)
	.align		4
        /*000c*/ 	.word	index@(vprintf)
	.align		4
        /*0010*/ 	.word	0x00000000
	.align		4
        /*0014*/ 	.word	0xfffffffe
	.align		4
        /*0018*/ 	.word	0x00000000
	.align		4
        /*001c*/ 	.word	0xfffffffd
	.align		4
        /*0020*/ 	.word	0x00000000
	.align		4
        /*0024*/ 	.word	0xfffffffc


//--------------------- .nv.constant4             --------------------------
	.section	.nv.constant4,"a",@progbits
	.align	8
	.align		8
.nv.constant4:
        /*0000*/ 	.dword	vprintf
	.align		8
        /*0008*/ 	.dword	$str


//--------------------- .text._Z5hellov           --------------------------
	.section	.text._Z5hellov,"ax",@progbits
	.align	128
        .global         _Z5hellov
        .type           _Z5hellov,@function
        .size           _Z5hellov,(.L_x_2 - _Z5hellov)
        .other          _Z5hellov,@"STO_CUDA_ENTRY STV_DEFAULT"
_Z5hellov:
.text._Z5hellov:
[----:B------:R-:W0:Y:S01]  /*0000*/  LDC R1, c[0x0][0x37c] ;  /* 0x0000df00ff017b82 */ /* 0x000e220000000800 */
[----:B------:R-:W1:Y:S01]  /*0010*/  S2R R8, SR_TID.X ;  /* 0x0000000000087919 */ /* 0x000e620000002100 */
[----:B0-----:R-:W-:Y:S01]  /*0020*/  VIADD R1, R1, 0xfffffff8 ;  /* 0xfffffff801017836 */ /* 0x001fe20000000000 */
[----:B------:R-:W-:Y:S01]  /*0030*/  MOV R0, 0x0 ;  /* 0x0000000000007802 */ /* 0x000fe20000000f00 */
[----:B------:R-:W0:Y:S04]  /*0040*/  LDCU UR4, c[0x0][0x2f8] ;  /* 0x00005f00ff0477ac */ /* 0x000e280008000800 */
[----:B------:R2:W3:Y:S01]  /*0050*/  LDC.64 R2, c[0x4][R0] ;  /* 0x0100000000027b82 */ /* 0x0004e20000000a00 */
[----:B------:R-:W4:Y:S01]  /*0060*/  LDCU.64 UR6, c[0x4][0x8] ;  /* 0x01000100ff0677ac */ /* 0x000f220008000a00 */
[----:B------:R-:W5:Y:S01]  /*0070*/  LDCU UR5, c[0x0][0x2fc] ;  /* 0x00005f80ff0577ac */ /* 0x000f620008000800 */
[----:B0-----:R-:W-:Y:S01]  /*0080*/  IADD3 R6, P0, PT, R1, UR4, RZ ;  /* 0x0000000401067c10 */ /* 0x001fe2000ff1e0ff */
[----:B----4-:R-:W-:Y:S01]  /*0090*/  IMAD.U32 R4, RZ, RZ, UR6 ;  /* 0x00000006ff047e24 */ /* 0x010fe2000f8e00ff */
[----:B------:R-:W-:-:S03]  /*00a0*/  MOV R5, UR7 ;  /* 0x0000000700057c02 */ /* 0x000fc60008000f00 */
[----:B-----5:R-:W-:Y:S01]  /*00b0*/  IMAD.X R7, RZ, RZ, UR5, P0 ;  /* 0x00000005ff077e24 */ /* 0x020fe200080e06ff */
[----:B-1----:R2:W-:Y:S07]  /*00c0*/  STL [R1], R8 ;  /* 0x0000000801007387 */ /* 0x0025ee0000100800 */
[----:B------:R-:W-:-:S07]  /*00d0*/  LEPC R20, `(.L_x_0) ;  /* 0x000000001014794e */ /* 0x000fce0000000000 */
[----:B--23--:R-:W-:Y:S05]  /*00e0*/  CALL.ABS.NOINC R2 ;  /* 0x0000000002007343 */ /* 0x00cfea0003c00000 */
.L_x_0:
[----:B------:R-:W-:Y:S05]  /*00f0*/  EXIT ;  /* 0x000000000000794d */ /* 0x000fea0003800000 */
.L_x_1:
[----:B------:R-:W-:-:S00]  /*0100*/  BRA `(.L_x_1) ;  /* 0xfffffffc00fc7947 */ /* 0x000fc0000383ffff */
[----:B------:R-:W-:-:S00]  /*0110*/  NOP ;  /* 0x0000000000007918 */ /* 0x000fc00000000000 */
        /* <DEDUP_REMOVED lines=14> */
.L_x_2:


//--------------------- .nv.global.init           --------------------------
	.section	.nv.global.init,"aw",@progbits
.nv.global.init:
	.type		$str,@object
	.size		$str,(.L_0 - $str)
$str:
        /*0000*/ 	.byte	0x68, 0x65, 0x6c, 0x6c, 0x6f, 0x20, 0x43, 0x55, 0x44, 0x41, 0x20, 0x23, 0x25, 0x64, 0x21, 0x0a
        /*0010*/ 	.byte	0x00
.L_0:


//--------------------- .nv.shared.reserved.0     --------------------------
	.section	.nv.shared.reserved.0,"aw",@nobits
	.weak		__nv_reservedSMEM_offset_0_alias
	.size		__nv_reservedSMEM_offset_0_alias, 0, 64
	.other		__nv_reservedSMEM_offset_0_alias,@"STO_CUDA_RESERVED_SHARED STV_DEFAULT"
__nv_reservedSMEM_offset_0_alias:
	.zero		0
	.zero		64


//--------------------- .nv.constant0._Z5hellov   --------------------------
	.section	.nv.constant0._Z5hellov,"a",@progbits
	.sectionflags	@""
	.align	4
.nv.constant0._Z5hellov:
	.zero		896


//--------------------- SYMBOLS --------------------------

	.type		.nv.reservedSmem.offset0,@object
	.size		.nv.reservedSmem.offset0,0x4
	.type		vprintf,@function
